//
// Generated by NVIDIA NVVM Compiler
//
// Compiler Build ID: CL-36424714
// Cuda compilation tools, release 13.0, V13.0.88
// Based on NVVM 20.0.0
//

.version 9.0
.target sm_100
.address_size 64

	// .globl	_Z16divergent_kernelPfi

.visible .entry _Z16divergent_kernelPfi(
	.param .u64 .ptr .align 1 _Z16divergent_kernelPfi_param_0,
	.param .u32 _Z16divergent_kernelPfi_param_1
)
{
	.reg .pred 	%p<4>;
	.reg .b32 	%r<7>;
	.reg .b32 	%f<102>;
	.reg .b64 	%rd<5>;

	ld.param.u64 	%rd1, [_Z16divergent_kernelPfi_param_0];
	ld.param.u32 	%r2, [_Z16divergent_kernelPfi_param_1];
	mov.u32 	%r3, %ctaid.x;
	mov.u32 	%r4, %ntid.x;
	mov.u32 	%r5, %tid.x;
	mad.lo.s32 	%r1, %r3, %r4, %r5;
	setp.ge.s32 	%p1, %r1, %r2;
	and.b32  	%r6, %r1, 1;
	setp.eq.b32 	%p2, %r6, 1;
	or.pred  	%p3, %p1, %p2;
	@%p3 bra 	$L__BB0_2;
	cvta.to.global.u64 	%rd2, %rd1;
	mul.wide.s32 	%rd3, %r1, 4;
	add.s64 	%rd4, %rd2, %rd3;
	ld.global.f32 	%f1, [%rd4];
	fma.rn.f32 	%f2, %f1, %f1, 0f3A83126F;
	fma.rn.f32 	%f3, %f2, %f2, 0f3A83126F;
	fma.rn.f32 	%f4, %f3, %f3, 0f3A83126F;
	fma.rn.f32 	%f5, %f4, %f4, 0f3A83126F;
	fma.rn.f32 	%f6, %f5, %f5, 0f3A83126F;
	fma.rn.f32 	%f7, %f6, %f6, 0f3A83126F;
	fma.rn.f32 	%f8, %f7, %f7, 0f3A83126F;
	fma.rn.f32 	%f9, %f8, %f8, 0f3A83126F;
	fma.rn.f32 	%f10, %f9, %f9, 0f3A83126F;
	fma.rn.f32 	%f11, %f10, %f10, 0f3A83126F;
	fma.rn.f32 	%f12, %f11, %f11, 0f3A83126F;
	fma.rn.f32 	%f13, %f12, %f12, 0f3A83126F;
	fma.rn.f32 	%f14, %f13, %f13, 0f3A83126F;
	fma.rn.f32 	%f15, %f14, %f14, 0f3A83126F;
	fma.rn.f32 	%f16, %f15, %f15, 0f3A83126F;
	fma.rn.f32 	%f17, %f16, %f16, 0f3A83126F;
	fma.rn.f32 	%f18, %f17, %f17, 0f3A83126F;
	fma.rn.f32 	%f19, %f18, %f18, 0f3A83126F;
	fma.rn.f32 	%f20, %f19, %f19, 0f3A83126F;
	fma.rn.f32 	%f21, %f20, %f20, 0f3A83126F;
	fma.rn.f32 	%f22, %f21, %f21, 0f3A83126F;
	fma.rn.f32 	%f23, %f22, %f22, 0f3A83126F;
	fma.rn.f32 	%f24, %f23, %f23, 0f3A83126F;
	fma.rn.f32 	%f25, %f24, %f24, 0f3A83126F;
	fma.rn.f32 	%f26, %f25, %f25, 0f3A83126F;
	fma.rn.f32 	%f27, %f26, %f26, 0f3A83126F;
	fma.rn.f32 	%f28, %f27, %f27, 0f3A83126F;
	fma.rn.f32 	%f29, %f28, %f28, 0f3A83126F;
	fma.rn.f32 	%f30, %f29, %f29, 0f3A83126F;
	fma.rn.f32 	%f31, %f30, %f30, 0f3A83126F;
	fma.rn.f32 	%f32, %f31, %f31, 0f3A83126F;
	fma.rn.f32 	%f33, %f32, %f32, 0f3A83126F;
	fma.rn.f32 	%f34, %f33, %f33, 0f3A83126F;
	fma.rn.f32 	%f35, %f34, %f34, 0f3A83126F;
	fma.rn.f32 	%f36, %f35, %f35, 0f3A83126F;
	fma.rn.f32 	%f37, %f36, %f36, 0f3A83126F;
	fma.rn.f32 	%f38, %f37, %f37, 0f3A83126F;
	fma.rn.f32 	%f39, %f38, %f38, 0f3A83126F;
	fma.rn.f32 	%f40, %f39, %f39, 0f3A83126F;
	fma.rn.f32 	%f41, %f40, %f40, 0f3A83126F;
	fma.rn.f32 	%f42, %f41, %f41, 0f3A83126F;
	fma.rn.f32 	%f43, %f42, %f42, 0f3A83126F;
	fma.rn.f32 	%f44, %f43, %f43, 0f3A83126F;
	fma.rn.f32 	%f45, %f44, %f44, 0f3A83126F;
	fma.rn.f32 	%f46, %f45, %f45, 0f3A83126F;
	fma.rn.f32 	%f47, %f46, %f46, 0f3A83126F;
	fma.rn.f32 	%f48, %f47, %f47, 0f3A83126F;
	fma.rn.f32 	%f49, %f48, %f48, 0f3A83126F;
	fma.rn.f32 	%f50, %f49, %f49, 0f3A83126F;
	fma.rn.f32 	%f51, %f50, %f50, 0f3A83126F;
	fma.rn.f32 	%f52, %f51, %f51, 0f3A83126F;
	fma.rn.f32 	%f53, %f52, %f52, 0f3A83126F;
	fma.rn.f32 	%f54, %f53, %f53, 0f3A83126F;
	fma.rn.f32 	%f55, %f54, %f54, 0f3A83126F;
	fma.rn.f32 	%f56, %f55, %f55, 0f3A83126F;
	fma.rn.f32 	%f57, %f56, %f56, 0f3A83126F;
	fma.rn.f32 	%f58, %f57, %f57, 0f3A83126F;
	fma.rn.f32 	%f59, %f58, %f58, 0f3A83126F;
	fma.rn.f32 	%f60, %f59, %f59, 0f3A83126F;
	fma.rn.f32 	%f61, %f60, %f60, 0f3A83126F;
	fma.rn.f32 	%f62, %f61, %f61, 0f3A83126F;
	fma.rn.f32 	%f63, %f62, %f62, 0f3A83126F;
	fma.rn.f32 	%f64, %f63, %f63, 0f3A83126F;
	fma.rn.f32 	%f65, %f64, %f64, 0f3A83126F;
	fma.rn.f32 	%f66, %f65, %f65, 0f3A83126F;
	fma.rn.f32 	%f67, %f66, %f66, 0f3A83126F;
	fma.rn.f32 	%f68, %f67, %f67, 0f3A83126F;
	fma.rn.f32 	%f69, %f68, %f68, 0f3A83126F;
	fma.rn.f32 	%f70, %f69, %f69, 0f3A83126F;
	fma.rn.f32 	%f71, %f70, %f70, 0f3A83126F;
	fma.rn.f32 	%f72, %f71, %f71, 0f3A83126F;
	fma.rn.f32 	%f73, %f72, %f72, 0f3A83126F;
	fma.rn.f32 	%f74, %f73, %f73, 0f3A83126F;
	fma.rn.f32 	%f75, %f74, %f74, 0f3A83126F;
	fma.rn.f32 	%f76, %f75, %f75, 0f3A83126F;
	fma.rn.f32 	%f77, %f76, %f76, 0f3A83126F;
	fma.rn.f32 	%f78, %f77, %f77, 0f3A83126F;
	fma.rn.f32 	%f79, %f78, %f78, 0f3A83126F;
	fma.rn.f32 	%f80, %f79, %f79, 0f3A83126F;
	fma.rn.f32 	%f81, %f80, %f80, 0f3A83126F;
	fma.rn.f32 	%f82, %f81, %f81, 0f3A83126F;
	fma.rn.f32 	%f83, %f82, %f82, 0f3A83126F;
	fma.rn.f32 	%f84, %f83, %f83, 0f3A83126F;
	fma.rn.f32 	%f85, %f84, %f84, 0f3A83126F;
	fma.rn.f32 	%f86, %f85, %f85, 0f3A83126F;
	fma.rn.f32 	%f87, %f86, %f86, 0f3A83126F;
	fma.rn.f32 	%f88, %f87, %f87, 0f3A83126F;
	fma.rn.f32 	%f89, %f88, %f88, 0f3A83126F;
	fma.rn.f32 	%f90, %f89, %f89, 0f3A83126F;
	fma.rn.f32 	%f91, %f90, %f90, 0f3A83126F;
	fma.rn.f32 	%f92, %f91, %f91, 0f3A83126F;
	fma.rn.f32 	%f93, %f92, %f92, 0f3A83126F;
	fma.rn.f32 	%f94, %f93, %f93, 0f3A83126F;
	fma.rn.f32 	%f95, %f94, %f94, 0f3A83126F;
	fma.rn.f32 	%f96, %f95, %f95, 0f3A83126F;
	fma.rn.f32 	%f97, %f96, %f96, 0f3A83126F;
	fma.rn.f32 	%f98, %f97, %f97, 0f3A83126F;
	fma.rn.f32 	%f99, %f98, %f98, 0f3A83126F;
	fma.rn.f32 	%f100, %f99, %f99, 0f3A83126F;
	fma.rn.f32 	%f101, %f100, %f100, 0f3A83126F;
	st.global.f32 	[%rd4], %f101;
$L__BB0_2:
	ret;

}
	// .globl	_Z16optimized_kernelPfi
.visible .entry _Z16optimized_kernelPfi(
	.param .u64 .ptr .align 1 _Z16optimized_kernelPfi_param_0,
	.param .u32 _Z16optimized_kernelPfi_param_1
)
{


	ret;

}


// ===== COMPILED SASS (sm_100) =====

	.target	sm_100

	.elftype	@"ET_EXEC"


//--------------------- .note.nv.tkinfo           --------------------------
	.section	.note.nv.tkinfo,"",@"SHT_NOTE"
	.sectionflags	@"SHF_NOTE_NV_TKINFO"
	.tkinfo
        /*0018*/ 	.word	0x00000002
        /*0030*/ 	.string	""
        /*0030*/ 	.string	"ptxas"
        /*0030*/ 	.string	"Cuda compilation tools, release 13.0, V13.0.88"
        /*0030*/ 	.string	"Build cuda_13.0.r13.0/compiler.36424714_0"
        /*0030*/ 	.string	"-arch sm_100 -m 64 "



//--------------------- .note.nv.cuinfo           --------------------------
	.section	.note.nv.cuinfo,"",@"SHT_NOTE"
	.sectionflags	@"SHF_NOTE_NV_CUINFO"
        /*0018*/ 	.short	0x0002
        /*001a*/ 	.short	0x0064
        /*001c*/ 	.short	0x0082
	.zero		2


//--------------------- .nv.info                  --------------------------
	.section	.nv.info,"",@"SHT_CUDA_INFO"
	.align	4


	//----- nvinfo : EIATTR_REGCOUNT
	.align		4
        /*0000*/ 	.byte	0x04, 0x2f
        /*0002*/ 	.short	(.L_1 - .L_0)
	.align		4
.L_0:
        /*0004*/ 	.word	index@(_Z16divergent_kernelPfi)
        /*0008*/ 	.word	0x00000008


	//----- nvinfo : EIATTR_FRAME_SIZE
	.align		4
.L_1:
        /*000c*/ 	.byte	0x04, 0x11
        /*000e*/ 	.short	(.L_3 - .L_2)
	.align		4
.L_2:
        /*0010*/ 	.word	index@(_Z16divergent_kernelPfi)
        /*0014*/ 	.word	0x00000000


	//----- nvinfo : EIATTR_REGCOUNT
	.align		4
.L_3:
        /*0018*/ 	.byte	0x04, 0x2f
        /*001a*/ 	.short	(.L_5 - .L_4)
	.align		4
.L_4:
        /*001c*/ 	.word	index@(_Z16optimized_kernelPfi)
        /*0020*/ 	.word	0x00000004


	//----- nvinfo : EIATTR_FRAME_SIZE
	.align		4
.L_5:
        /*0024*/ 	.byte	0x04, 0x11
        /*0026*/ 	.short	(.L_7 - .L_6)
	.align		4
.L_6:
        /*0028*/ 	.word	index@(_Z16optimized_kernelPfi)
        /*002c*/ 	.word	0x00000000


	//----- nvinfo : EIATTR_MIN_STACK_SIZE
	.align		4
.L_7:
        /*0030*/ 	.byte	0x04, 0x12
        /*0032*/ 	.short	(.L_9 - .L_8)
	.align		4
.L_8:
        /*0034*/ 	.word	index@(_Z16optimized_kernelPfi)
        /*0038*/ 	.word	0x00000000


	//----- nvinfo : EIATTR_MIN_STACK_SIZE
	.align		4
.L_9:
        /*003c*/ 	.byte	0x04, 0x12
        /*003e*/ 	.short	(.L_11 - .L_10)
	.align		4
.L_10:
        /*0040*/ 	.word	index@(_Z16divergent_kernelPfi)
        /*0044*/ 	.word	0x00000000
.L_11:


//--------------------- .nv.compat                --------------------------
	.section	.nv.compat,"",@"SHT_CUDA_COMPAT_INFO"
	.align	4
        /*0000*/ 	.byte	0x02, 0x09, 0x00, 0x00, 0x02, 0x02, 0x01, 0x00, 0x02, 0x05, 0x05, 0x00, 0x03, 0x07, 0x01, 0x01
        /*0010*/ 	.byte	0x02, 0x03, 0x00, 0x00, 0x02, 0x06, 0x01, 0x00, 0x04, 0x0b, 0x08, 0x00, 0x09, 0x00, 0x00, 0x00
        /*0020*/ 	.byte	0x00, 0x00, 0x00, 0x00


//--------------------- .nv.info._Z16optimized_kernelPfi --------------------------
	.section	.nv.info._Z16optimized_kernelPfi,"",@"SHT_CUDA_INFO"
	.sectionflags	@""
	.align	4


	//----- nvinfo : EIATTR_CUDA_API_VERSION
	.align		4
        /*0000*/ 	.byte	0x04, 0x37
        /*0002*/ 	.short	(.L_13 - .L_12)
.L_12:
        /*0004*/ 	.word	0x00000082


	//----- nvinfo : EIATTR_KPARAM_INFO
	.align		4
.L_13:
        /*0008*/ 	.byte	0x04, 0x17
        /*000a*/ 	.short	(.L_15 - .L_14)
.L_14:
        /*000c*/ 	.word	0x00000000
        /*0010*/ 	.short	0x0001
        /*0012*/ 	.short	0x0008
        /*0014*/ 	.byte	0x00, 0xf0, 0x11, 0x00


	//----- nvinfo : EIATTR_KPARAM_INFO
	.align		4
.L_15:
        /*0018*/ 	.byte	0x04, 0x17
        /*001a*/ 	.short	(.L_17 - .L_16)
.L_16:
        /*001c*/ 	.word	0x00000000
        /*0020*/ 	.short	0x0000
        /*0022*/ 	.short	0x0000
        /*0024*/ 	.byte	0x00, 0xf5, 0x21, 0x00


	//----- nvinfo : EIATTR_SPARSE_MMA_MASK
	.align		4
.L_17:
        /*0028*/ 	.byte	0x03, 0x50
        /*002a*/ 	.short	0x0000


	//----- nvinfo : EIATTR_MAXREG_COUNT
	.align		4
        /*002c*/ 	.byte	0x03, 0x1b
        /*002e*/ 	.short	0x00ff


	//----- nvinfo : EIATTR_MERCURY_ISA_VERSION
	.align		4
        /*0030*/ 	.byte	0x03, 0x5f
        /*0032*/ 	.short	0x0101


	//----- nvinfo : EIATTR_VRC_CTA_INIT_COUNT
	.align		4
        /*0034*/ 	.byte	0x02, 0x4a
	.zero		1
	.zero		1


	//----- nvinfo : EIATTR_EXIT_INSTR_OFFSETS
	.align		4
        /*0038*/ 	.byte	0x04, 0x1c
        /*003a*/ 	.short	(.L_19 - .L_18)


	//   ....[0]....
.L_18:
        /*003c*/ 	.word	0x00000010


	//----- nvinfo : EIATTR_CBANK_PARAM_SIZE
	.align		4
.L_19:
        /*0040*/ 	.byte	0x03, 0x19
        /*0042*/ 	.short	0x000c


	//----- nvinfo : EIATTR_PARAM_CBANK
	.align		4
        /*0044*/ 	.byte	0x04, 0x0a
        /*0046*/ 	.short	(.L_21 - .L_20)
	.align		4
.L_20:
        /*0048*/ 	.word	index@(.nv.constant0._Z16optimized_kernelPfi)
        /*004c*/ 	.short	0x0380
        /*004e*/ 	.short	0x000c


	//----- nvinfo : EIATTR_SW_WAR
	.align		4
.L_21:
        /*0050*/ 	.byte	0x04, 0x36
        /*0052*/ 	.short	(.L_23 - .L_22)
.L_22:
        /*0054*/ 	.word	0x00000008
.L_23:


//--------------------- .nv.info._Z16divergent_kernelPfi --------------------------
	.section	.nv.info._Z16divergent_kernelPfi,"",@"SHT_CUDA_INFO"
	.sectionflags	@""
	.align	4


	//----- nvinfo : EIATTR_CUDA_API_VERSION
	.align		4
        /*0000*/ 	.byte	0x04, 0x37
        /*0002*/ 	.short	(.L_25 - .L_24)
.L_24:
        /*0004*/ 	.word	0x00000082


	//----- nvinfo : EIATTR_KPARAM_INFO
	.align		4
.L_25:
        /*0008*/ 	.byte	0x04, 0x17
        /*000a*/ 	.short	(.L_27 - .L_26)
.L_26:
        /*000c*/ 	.word	0x00000000
        /*0010*/ 	.short	0x0001
        /*0012*/ 	.short	0x0008
        /*0014*/ 	.byte	0x00, 0xf0, 0x11, 0x00


	//----- nvinfo : EIATTR_KPARAM_INFO
	.align		4
.L_27:
        /*0018*/ 	.byte	0x04, 0x17
        /*001a*/ 	.short	(.L_29 - .L_28)
.L_28:
        /*001c*/ 	.word	0x00000000
        /*0020*/ 	.short	0x0000
        /*0022*/ 	.short	0x0000
        /*0024*/ 	.byte	0x00, 0xf5, 0x21, 0x00


	//----- nvinfo : EIATTR_SPARSE_MMA_MASK
	.align		4
.L_29:
        /*0028*/ 	.byte	0x03, 0x50
        /*002a*/ 	.short	0x0000


	//----- nvinfo : EIATTR_MAXREG_COUNT
	.align		4
        /*002c*/ 	.byte	0x03, 0x1b
        /*002e*/ 	.short	0x00ff


	//----- nvinfo : EIATTR_MERCURY_ISA_VERSION
	.align		4
        /*0030*/ 	.byte	0x03, 0x5f
        /*0032*/ 	.short	0x0101


	//----- nvinfo : EIATTR_VRC_CTA_INIT_COUNT
	.align		4
        /*0034*/ 	.byte	0x02, 0x4a
	.zero		1
	.zero		1


	//----- nvinfo : EIATTR_EXIT_INSTR_OFFSETS
	.align		4
        /*0038*/ 	.byte	0x04, 0x1c
        /*003a*/ 	.short	(.L_31 - .L_30)


	//   ....[0]....
.L_30:
        /*003c*/ 	.word	0x00000090


	//   ....[1]....
        /*0040*/ 	.word	0x00000730


	//----- nvinfo : EIATTR_CBANK_PARAM_SIZE
	.align		4
.L_31:
        /*0044*/ 	.byte	0x03, 0x19
        /*0046*/ 	.short	0x000c


	//----- nvinfo : EIATTR_PARAM_CBANK
	.align		4
        /*0048*/ 	.byte	0x04, 0x0a
        /*004a*/ 	.short	(.L_33 - .L_32)
	.align		4
.L_32:
        /*004c*/ 	.word	index@(.nv.constant0._Z16divergent_kernelPfi)
        /*0050*/ 	.short	0x0380
        /*0052*/ 	.short	0x000c


	//----- nvinfo : EIATTR_SW_WAR
	.align		4
.L_33:
        /*0054*/ 	.byte	0x04, 0x36
        /*0056*/ 	.short	(.L_35 - .L_34)
.L_34:
        /*0058*/ 	.word	0x00000008
.L_35:


//--------------------- .nv.callgraph             --------------------------
	.section	.nv.callgraph,"",@"SHT_CUDA_CALLGRAPH"
	.align	4
	.sectionentsize	8
	.align		4
        /*0000*/ 	.word	0x00000000
	.align		4
        /*0004*/ 	.word	0xffffffff
	.align		4
        /*0008*/ 	.word	0x00000000
	.align		4
        /*000c*/ 	.word	0xfffffffe
	.align		4
        /*0010*/ 	.word	0x00000000
	.align		4
        /*0014*/ 	.word	0xfffffffd
	.align		4
        /*0018*/ 	.word	0x00000000
	.align		4
        /*001c*/ 	.word	0xfffffffc


//--------------------- .text._Z16optimized_kernelPfi --------------------------
	.section	.text._Z16optimized_kernelPfi,"ax",@progbits
	.align	128
        .global         _Z16optimized_kernelPfi
        .type           _Z16optimized_kernelPfi,@function
        .size           _Z16optimized_kernelPfi,(.L_x_2 - _Z16optimized_kernelPfi)
        .other          _Z16optimized_kernelPfi,@"STO_CUDA_ENTRY STV_DEFAULT"
_Z16optimized_kernelPfi:
.text._Z16optimized_kernelPfi:
[----:B------:R-:W-:Y:S01]  /*0000*/  LDC R1, c[0x0][0x37c] ;  /* 0x0000df00ff017b82 */ /* 0x000fe20000000800 */
[----:B------:R-:W-:Y:S05]  /*0010*/  EXIT ;  /* 0x000000000000794d */ /* 0x000fea0003800000 */
.L_x_0:
[----:B------:R-:W-:-:S00]  /*0020*/  BRA `(.L_x_0) ;  /* 0xfffffffc00fc7947 */ /* 0x000fc0000383ffff */
[----:B------:R-:W-:-:S00]  /*0030*/  NOP ;  /* 0x0000000000007918 */ /* 0x000fc00000000000 */
        /* <DEDUP_REMOVED lines=12> */
.L_x_2:


//--------------------- .text._Z16divergent_kernelPfi --------------------------
	.section	.text._Z16divergent_kernelPfi,"ax",@progbits
	.align	128
        .global         _Z16divergent_kernelPfi
        .type           _Z16divergent_kernelPfi,@function
        .size           _Z16divergent_kernelPfi,(.L_x_3 - _Z16divergent_kernelPfi)
        .other          _Z16divergent_kernelPfi,@"STO_CUDA_ENTRY STV_DEFAULT"
_Z16divergent_kernelPfi:
.text._Z16divergent_kernelPfi:
[----:B------:R-:W-:Y:S01]  /*0000*/  LDC R1, c[0x0][0x37c] ;  /* 0x0000df00ff017b82 */ /* 0x000fe20000000800 */
[----:B------:R-:W0:Y:S07]  /*0010*/  S2R R0, SR_TID.X ;  /* 0x0000000000007919 */ /* 0x000e2e0000002100 */
[----:B------:R-:W0:Y:S01]  /*0020*/  S2UR UR4, SR_CTAID.X ;  /* 0x00000000000479c3 */ /* 0x000e220000002500 */
[----:B------:R-:W1:Y:S07]  /*0030*/  LDCU UR5, c[0x0][0x388] ;  /* 0x00007100ff0577ac */ /* 0x000e6e0008000800 */
[----:B------:R-:W0:Y:S02]  /*0040*/  LDC R5, c[0x0][0x360] ;  /* 0x0000d800ff057b82 */ /* 0x000e240000000800 */
[----:B0-----:R-:W-:-:S05]  /*0050*/  IMAD R5, R5, UR4, R0 ;  /* 0x0000000405057c24 */ /* 0x001fca000f8e0200 */
[----:B------:R-:W-:-:S04]  /*0060*/  LOP3.LUT R0, R5, 0x1, RZ, 0xc0, !PT ;  /* 0x0000000105007812 */ /* 0x000fc800078ec0ff */
[----:B------:R-:W-:-:S04]  /*0070*/  ISETP.NE.U32.AND P0, PT, R0, 0x1, PT ;  /* 0x000000010000780c */ /* 0x000fc80003f05070 */
[----:B-1----:R-:W-:-:S13]  /*0080*/  ISETP.GE.OR P0, PT, R5, UR5, !P0 ;  /* 0x0000000505007c0c */ /* 0x002fda000c706670 */
[----:B------:R-:W-:Y:S05]  /*0090*/  @P0 EXIT ;  /* 0x000000000000094d */ /* 0x000fea0003800000 */
[----:B------:R-:W0:Y:S01]  /*00a0*/  LDC.64 R2, c[0x0][0x380] ;  /* 0x0000e000ff027b82 */ /* 0x000e220000000a00 */
[----:B------:R-:W1:Y:S01]  /*00b0*/  LDCU.64 UR4, c[0x0][0x358] ;  /* 0x00006b00ff0477ac */ /* 0x000e620008000a00 */
[----:B0-----:R-:W-:-:S05]  /*00c0*/  IMAD.WIDE R2, R5, 0x4, R2 ;  /* 0x0000000405027825 */ /* 0x001fca00078e0202 */
[----:B-1----:R-:W2:Y:S02]  /*00d0*/  LDG.E R0, desc[UR4][R2.64] ;  /* 0x0000000402007981 */ /* 0x002ea4000c1e1900 */
[----:B--2---:R-:W-:-:S04]  /*00e0*/  FFMA R0, R0, R0, 0.0010000000474974513054 ;  /* 0x3a83126f00007423 */ /* 0x004fc80000000000 */
[----:B------:R-:W-:-:S04]  /*00f0*/  FFMA R0, R0, R0, 0.0010000000474974513054 ;  /* 0x3a83126f00007423 */ /* 0x000fc80000000000 */
        /* <DEDUP_REMOVED lines=97> */
[----:B------:R-:W-:-:S05]  /*0710*/  FFMA R5, R0, R0, 0.0010000000474974513054 ;  /* 0x3a83126f00057423 */ /* 0x000fca0000000000 */
[----:B------:R-:W-:Y:S01]  /*0720*/  STG.E desc[UR4][R2.64], R5 ;  /* 0x0000000502007986 */ /* 0x000fe2000c101904 */
[----:B------:R-:W-:Y:S05]  /*0730*/  EXIT ;  /* 0x000000000000794d */ /* 0x000fea0003800000 */
.L_x_1:
        /* <DEDUP_REMOVED lines=12> */
.L_x_3:


//--------------------- .nv.shared.reserved.0     --------------------------
	.section	.nv.shared.reserved.0,"aw",@nobits
	.weak		__nv_reservedSMEM_offset_0_alias
	.size		__nv_reservedSMEM_offset_0_alias, 0, 64
	.other		__nv_reservedSMEM_offset_0_alias,@"STO_CUDA_RESERVED_SHARED STV_DEFAULT"
__nv_reservedSMEM_offset_0_alias:
	.zero		0
	.zero		64


//--------------------- .nv.constant0._Z16optimized_kernelPfi --------------------------
	.section	.nv.constant0._Z16optimized_kernelPfi,"a",@progbits
	.sectionflags	@""
	.align	4
.nv.constant0._Z16optimized_kernelPfi:
	.zero		908


//--------------------- .nv.constant0._Z16divergent_kernelPfi --------------------------
	.section	.nv.constant0._Z16divergent_kernelPfi,"a",@progbits
	.sectionflags	@""
	.align	4
.nv.constant0._Z16divergent_kernelPfi:
	.zero		908


//--------------------- SYMBOLS --------------------------

	.type		.nv.reservedSmem.offset0,@object
	.size		.nv.reservedSmem.offset0,0x4
